//
// Generated by NVIDIA NVVM Compiler
//
// Compiler Build ID: CL-36424714
// Cuda compilation tools, release 13.0, V13.0.88
// Based on NVVM 20.0.0
//

.version 9.0
.target sm_100
.address_size 64

	// .globl	__raygen__debug

.visible .entry __raygen__debug()
{


	ret;

}


// ===== COMPILED SASS (sm_100) =====

	.target	sm_100

	.elftype	@"ET_EXEC"


//--------------------- .note.nv.tkinfo           --------------------------
	.section	.note.nv.tkinfo,"",@"SHT_NOTE"
	.sectionflags	@"SHF_NOTE_NV_TKINFO"
	.tkinfo
        /*0018*/ 	.word	0x00000002
        /*0030*/ 	.string	""
        /*0030*/ 	.string	"ptxas"
        /*0030*/ 	.string	"Cuda compilation tools, release 13.0, V13.0.88"
        /*0030*/ 	.string	"Build cuda_13.0.r13.0/compiler.36424714_0"
        /*0030*/ 	.string	"-arch sm_100 -m 64 "



//--------------------- .note.nv.cuinfo           --------------------------
	.section	.note.nv.cuinfo,"",@"SHT_NOTE"
	.sectionflags	@"SHF_NOTE_NV_CUINFO"
        /*0018*/ 	.short	0x0002
        /*001a*/ 	.short	0x0064
        /*001c*/ 	.short	0x0082
	.zero		2


//--------------------- .nv.info                  --------------------------
	.section	.nv.info,"",@"SHT_CUDA_INFO"
	.align	4


	//----- nvinfo : EIATTR_REGCOUNT
	.align		4
        /*0000*/ 	.byte	0x04, 0x2f
        /*0002*/ 	.short	(.L_1 - .L_0)
	.align		4
.L_0:
        /*0004*/ 	.word	index@(__raygen__debug)
        /*0008*/ 	.word	0x00000004


	//----- nvinfo : EIATTR_FRAME_SIZE
	.align		4
.L_1:
        /*000c*/ 	.byte	0x04, 0x11
        /*000e*/ 	.short	(.L_3 - .L_2)
	.align		4
.L_2:
        /*0010*/ 	.word	index@(__raygen__debug)
        /*0014*/ 	.word	0x00000000


	//----- nvinfo : EIATTR_MIN_STACK_SIZE
	.align		4
.L_3:
        /*0018*/ 	.byte	0x04, 0x12
        /*001a*/ 	.short	(.L_5 - .L_4)
	.align		4
.L_4:
        /*001c*/ 	.word	index@(__raygen__debug)
        /*0020*/ 	.word	0x00000000
.L_5:


//--------------------- .nv.compat                --------------------------
	.section	.nv.compat,"",@"SHT_CUDA_COMPAT_INFO"
	.align	4
        /*0000*/ 	.byte	0x02, 0x09, 0x00, 0x00, 0x02, 0x02, 0x01, 0x00, 0x02, 0x05, 0x05, 0x00, 0x03, 0x07, 0x01, 0x01
        /*0010*/ 	.byte	0x02, 0x03, 0x00, 0x00, 0x02, 0x06, 0x01, 0x00, 0x04, 0x0b, 0x08, 0x00, 0x09, 0x00, 0x00, 0x00
        /*0020*/ 	.byte	0x00, 0x00, 0x00, 0x00


//--------------------- .nv.info.__raygen__debug  --------------------------
	.section	.nv.info.__raygen__debug,"",@"SHT_CUDA_INFO"
	.sectionflags	@""
	.align	4


	//----- nvinfo : EIATTR_CUDA_API_VERSION
	.align		4
        /*0000*/ 	.byte	0x04, 0x37
        /*0002*/ 	.short	(.L_7 - .L_6)
.L_6:
        /*0004*/ 	.word	0x00000082


	//----- nvinfo : EIATTR_SPARSE_MMA_MASK
	.align		4
.L_7:
        /*0008*/ 	.byte	0x03, 0x50
        /*000a*/ 	.short	0x0000


	//----- nvinfo : EIATTR_MAXREG_COUNT
	.align		4
        /*000c*/ 	.byte	0x03, 0x1b
        /*000e*/ 	.short	0x00ff


	//----- nvinfo : EIATTR_MERCURY_ISA_VERSION
	.align		4
        /*0010*/ 	.byte	0x03, 0x5f
        /*0012*/ 	.short	0x0101


	//----- nvinfo : EIATTR_VRC_CTA_INIT_COUNT
	.align		4
        /*0014*/ 	.byte	0x02, 0x4a
	.zero		1
	.zero		1


	//----- nvinfo : EIATTR_EXIT_INSTR_OFFSETS
	.align		4
        /*0018*/ 	.byte	0x04, 0x1c
        /*001a*/ 	.short	(.L_9 - .L_8)


	//   ....[0]....
.L_8:
        /*001c*/ 	.word	0x00000010


	//----- nvinfo : EIATTR_SW_WAR
	.align		4
.L_9:
        /*0020*/ 	.byte	0x04, 0x36
        /*0022*/ 	.short	(.L_11 - .L_10)
.L_10:
        /*0024*/ 	.word	0x00000008
.L_11:


//--------------------- .nv.callgraph             --------------------------
	.section	.nv.callgraph,"",@"SHT_CUDA_CALLGRAPH"
	.align	4
	.sectionentsize	8
	.align		4
        /*0000*/ 	.word	0x00000000
	.align		4
        /*0004*/ 	.word	0xffffffff
	.align		4
        /*0008*/ 	.word	0x00000000
	.align		4
        /*000c*/ 	.word	0xfffffffe
	.align		4
        /*0010*/ 	.word	0x00000000
	.align		4
        /*0014*/ 	.word	0xfffffffd
	.align		4
        /*0018*/ 	.word	0x00000000
	.align		4
        /*001c*/ 	.word	0xfffffffc


//--------------------- .text.__raygen__debug     --------------------------
	.section	.text.__raygen__debug,"ax",@progbits
	.align	128
        .global         __raygen__debug
        .type           __raygen__debug,@function
        .size           __raygen__debug,(.L_x_1 - __raygen__debug)
        .other          __raygen__debug,@"STO_CUDA_ENTRY STV_DEFAULT"
__raygen__debug:
.text.__raygen__debug:
[----:B------:R-:W-:Y:S01]  /*0000*/  LDC R1, c[0x0][0x37c] ;  /* 0x0000df00ff017b82 */ /* 0x000fe20000000800 */
[----:B------:R-:W-:Y:S05]  /*0010*/  EXIT ;  /* 0x000000000000794d */ /* 0x000fea0003800000 */
.L_x_0:
[----:B------:R-:W-:-:S00]  /*0020*/  BRA `(.L_x_0) ;  /* 0xfffffffc00fc7947 */ /* 0x000fc0000383ffff */
[----:B------:R-:W-:-:S00]  /*0030*/  NOP ;  /* 0x0000000000007918 */ /* 0x000fc00000000000 */
        /* <DEDUP_REMOVED lines=12> */
.L_x_1:


//--------------------- .nv.shared.reserved.0     --------------------------
	.section	.nv.shared.reserved.0,"aw",@nobits
	.weak		__nv_reservedSMEM_offset_0_alias
	.size		__nv_reservedSMEM_offset_0_alias, 0, 64
	.other		__nv_reservedSMEM_offset_0_alias,@"STO_CUDA_RESERVED_SHARED STV_DEFAULT"
__nv_reservedSMEM_offset_0_alias:
	.zero		0
	.zero		64


//--------------------- .nv.constant0.__raygen__debug --------------------------
	.section	.nv.constant0.__raygen__debug,"a",@progbits
	.sectionflags	@""
	.align	4
.nv.constant0.__raygen__debug:
	.zero		896


//--------------------- SYMBOLS --------------------------

	.type		.nv.reservedSmem.offset0,@object
	.size		.nv.reservedSmem.offset0,0x4
